//
// Generated by NVIDIA NVVM Compiler
//
// Compiler Build ID: CL-36424714
// Cuda compilation tools, release 13.0, V13.0.88
// Based on NVVM 20.0.0
//

.version 9.0
.target sm_100
.address_size 64

	// .globl	_Z9addKernelPKiS0_Pii
.extern .func  (.param .b32 func_retval0) vprintf
(
	.param .b64 vprintf_param_0,
	.param .b64 vprintf_param_1
)
;
.global .align 1 .b8 $str[13] = {37, 117, 32, 37, 117, 32, 37, 117, 32, 37, 100, 10};

.visible .entry _Z9addKernelPKiS0_Pii(
	.param .u64 .ptr .align 1 _Z9addKernelPKiS0_Pii_param_0,
	.param .u64 .ptr .align 1 _Z9addKernelPKiS0_Pii_param_1,
	.param .u64 .ptr .align 1 _Z9addKernelPKiS0_Pii_param_2,
	.param .u32 _Z9addKernelPKiS0_Pii_param_3
)
{
	.local .align 16 .b8 	__local_depot0[16];
	.reg .b64 	%SP;
	.reg .b64 	%SPL;
	.reg .pred 	%p<2>;
	.reg .b32 	%r<11>;
	.reg .b64 	%rd<15>;

	mov.u64 	%SPL, __local_depot0;
	cvta.local.u64 	%SP, %SPL;
	ld.param.u64 	%rd1, [_Z9addKernelPKiS0_Pii_param_0];
	ld.param.u64 	%rd2, [_Z9addKernelPKiS0_Pii_param_1];
	ld.param.u64 	%rd3, [_Z9addKernelPKiS0_Pii_param_2];
	ld.param.u32 	%r5, [_Z9addKernelPKiS0_Pii_param_3];
	mov.u32 	%r1, %ntid.x;
	mov.u32 	%r2, %ctaid.x;
	mov.u32 	%r3, %tid.x;
	mad.lo.s32 	%r4, %r1, %r2, %r3;
	setp.ge.s32 	%p1, %r4, %r5;
	@%p1 bra 	$L__BB0_2;
	cvta.to.global.u64 	%rd4, %rd1;
	cvta.to.global.u64 	%rd5, %rd2;
	cvta.to.global.u64 	%rd6, %rd3;
	mul.wide.s32 	%rd7, %r4, 4;
	add.s64 	%rd8, %rd4, %rd7;
	ld.global.u32 	%r6, [%rd8];
	add.s64 	%rd9, %rd5, %rd7;
	ld.global.u32 	%r7, [%rd9];
	add.s32 	%r8, %r7, %r6;
	add.s64 	%rd10, %rd6, %rd7;
	st.global.u32 	[%rd10], %r8;
$L__BB0_2:
	add.u64 	%rd11, %SP, 0;
	add.u64 	%rd12, %SPL, 0;
	st.local.v4.u32 	[%rd12], {%r1, %r2, %r3, %r4};
	mov.u64 	%rd13, $str;
	cvta.global.u64 	%rd14, %rd13;
	{ // callseq 0, 0
	.param .b64 param0;
	st.param.b64 	[param0], %rd14;
	.param .b64 param1;
	st.param.b64 	[param1], %rd11;
	.param .b32 retval0;
	call.uni (retval0), 
	vprintf, 
	(
	param0, 
	param1
	);
	ld.param.b32 	%r9, [retval0];
	} // callseq 0
	ret;

}


// ===== COMPILED SASS (sm_100) =====

	.target	sm_100

	.elftype	@"ET_EXEC"


//--------------------- .note.nv.tkinfo           --------------------------
	.section	.note.nv.tkinfo,"",@"SHT_NOTE"
	.sectionflags	@"SHF_NOTE_NV_TKINFO"
	.tkinfo
        /*0018*/ 	.word	0x00000002
        /*0030*/ 	.string	""
        /*0030*/ 	.string	"ptxas"
        /*0030*/ 	.string	"Cuda compilation tools, release 13.0, V13.0.88"
        /*0030*/ 	.string	"Build cuda_13.0.r13.0/compiler.36424714_0"
        /*0030*/ 	.string	"-arch sm_100 -m 64 "



//--------------------- .note.nv.cuinfo           --------------------------
	.section	.note.nv.cuinfo,"",@"SHT_NOTE"
	.sectionflags	@"SHF_NOTE_NV_CUINFO"
        /*0018*/ 	.short	0x0002
        /*001a*/ 	.short	0x0064
        /*001c*/ 	.short	0x0082
	.zero		2


//--------------------- .nv.info                  --------------------------
	.section	.nv.info,"",@"SHT_CUDA_INFO"
	.align	4


	//----- nvinfo : EIATTR_REGCOUNT
	.align		4
        /*0000*/ 	.byte	0x04, 0x2f
        /*0002*/ 	.short	(.L_2 - .L_1)
	.align		4
.L_1:
        /*0004*/ 	.word	index@(_Z9addKernelPKiS0_Pii)
        /*0008*/ 	.word	0x00000018


	//----- nvinfo : EIATTR_FRAME_SIZE
	.align		4
.L_2:
        /*000c*/ 	.byte	0x04, 0x11
        /*000e*/ 	.short	(.L_4 - .L_3)
	.align		4
.L_3:
        /*0010*/ 	.word	index@(_Z9addKernelPKiS0_Pii)
        /*0014*/ 	.word	0x00000010


	//----- nvinfo : EIATTR_MIN_STACK_SIZE
	.align		4
.L_4:
        /*0018*/ 	.byte	0x04, 0x12
        /*001a*/ 	.short	(.L_6 - .L_5)
	.align		4
.L_5:
        /*001c*/ 	.word	index@(_Z9addKernelPKiS0_Pii)
        /*0020*/ 	.word	0x00000010
.L_6:


//--------------------- .nv.compat                --------------------------
	.section	.nv.compat,"",@"SHT_CUDA_COMPAT_INFO"
	.align	4
        /*0000*/ 	.byte	0x02, 0x09, 0x00, 0x00, 0x02, 0x02, 0x01, 0x00, 0x02, 0x05, 0x05, 0x00, 0x03, 0x07, 0x01, 0x01
        /*0010*/ 	.byte	0x02, 0x03, 0x00, 0x00, 0x02, 0x06, 0x01, 0x00, 0x04, 0x0b, 0x08, 0x00, 0x09, 0x00, 0x00, 0x00
        /*0020*/ 	.byte	0x00, 0x00, 0x00, 0x00


//--------------------- .nv.info._Z9addKernelPKiS0_Pii --------------------------
	.section	.nv.info._Z9addKernelPKiS0_Pii,"",@"SHT_CUDA_INFO"
	.sectionflags	@""
	.align	4


	//----- nvinfo : EIATTR_CUDA_API_VERSION
	.align		4
        /*0000*/ 	.byte	0x04, 0x37
        /*0002*/ 	.short	(.L_8 - .L_7)
.L_7:
        /*0004*/ 	.word	0x00000082


	//----- nvinfo : EIATTR_KPARAM_INFO
	.align		4
.L_8:
        /*0008*/ 	.byte	0x04, 0x17
        /*000a*/ 	.short	(.L_10 - .L_9)
.L_9:
        /*000c*/ 	.word	0x00000000
        /*0010*/ 	.short	0x0003
        /*0012*/ 	.short	0x0018
        /*0014*/ 	.byte	0x00, 0xf0, 0x11, 0x00


	//----- nvinfo : EIATTR_KPARAM_INFO
	.align		4
.L_10:
        /*0018*/ 	.byte	0x04, 0x17
        /*001a*/ 	.short	(.L_12 - .L_11)
.L_11:
        /*001c*/ 	.word	0x00000000
        /*0020*/ 	.short	0x0002
        /*0022*/ 	.short	0x0010
        /*0024*/ 	.byte	0x00, 0xf5, 0x21, 0x00


	//----- nvinfo : EIATTR_KPARAM_INFO
	.align		4
.L_12:
        /*0028*/ 	.byte	0x04, 0x17
        /*002a*/ 	.short	(.L_14 - .L_13)
.L_13:
        /*002c*/ 	.word	0x00000000
        /*0030*/ 	.short	0x0001
        /*0032*/ 	.short	0x0008
        /*0034*/ 	.byte	0x00, 0xf5, 0x21, 0x00


	//----- nvinfo : EIATTR_KPARAM_INFO
	.align		4
.L_14:
        /*0038*/ 	.byte	0x04, 0x17
        /*003a*/ 	.short	(.L_16 - .L_15)
.L_15:
        /*003c*/ 	.word	0x00000000
        /*0040*/ 	.short	0x0000
        /*0042*/ 	.short	0x0000
        /*0044*/ 	.byte	0x00, 0xf5, 0x21, 0x00


	//----- nvinfo : EIATTR_SPARSE_MMA_MASK
	.align		4
.L_16:
        /*0048*/ 	.byte	0x03, 0x50
        /*004a*/ 	.short	0x0000


	//----- nvinfo : EIATTR_MAXREG_COUNT
	.align		4
        /*004c*/ 	.byte	0x03, 0x1b
        /*004e*/ 	.short	0x00ff


	//----- nvinfo : EIATTR_EXTERNS
	.align		4
        /*0050*/ 	.byte	0x04, 0x0f
        /*0052*/ 	.short	(.L_18 - .L_17)


	//   ....[0]....
	.align		4
.L_17:
        /*0054*/ 	.word	index@(vprintf)


	//----- nvinfo : EIATTR_MERCURY_ISA_VERSION
	.align		4
.L_18:
        /*0058*/ 	.byte	0x03, 0x5f
        /*005a*/ 	.short	0x0101


	//----- nvinfo : EIATTR_VRC_CTA_INIT_COUNT
	.align		4
        /*005c*/ 	.byte	0x02, 0x4a
	.zero		1
	.zero		1


	//----- nvinfo : EIATTR_SYSCALL_OFFSETS
	.align		4
        /*0060*/ 	.byte	0x04, 0x46
        /*0062*/ 	.short	(.L_20 - .L_19)


	//   ....[0]....
.L_19:
        /*0064*/ 	.word	0x000001e0


	//----- nvinfo : EIATTR_EXIT_INSTR_OFFSETS
	.align		4
.L_20:
        /*0068*/ 	.byte	0x04, 0x1c
        /*006a*/ 	.short	(.L_22 - .L_21)


	//   ....[0]....
.L_21:
        /*006c*/ 	.word	0x000001f0


	//----- nvinfo : EIATTR_CBANK_PARAM_SIZE
	.align		4
.L_22:
        /*0070*/ 	.byte	0x03, 0x19
        /*0072*/ 	.short	0x001c


	//----- nvinfo : EIATTR_PARAM_CBANK
	.align		4
        /*0074*/ 	.byte	0x04, 0x0a
        /*0076*/ 	.short	(.L_24 - .L_23)
	.align		4
.L_23:
        /*0078*/ 	.word	index@(.nv.constant0._Z9addKernelPKiS0_Pii)
        /*007c*/ 	.short	0x0380
        /*007e*/ 	.short	0x001c


	//----- nvinfo : EIATTR_SW_WAR
	.align		4
.L_24:
        /*0080*/ 	.byte	0x04, 0x36
        /*0082*/ 	.short	(.L_26 - .L_25)
.L_25:
        /*0084*/ 	.word	0x00000008
.L_26:


//--------------------- .nv.callgraph             --------------------------
	.section	.nv.callgraph,"",@"SHT_CUDA_CALLGRAPH"
	.align	4
	.sectionentsize	8
	.align		4
        /*0000*/ 	.word	0x00000000
	.align		4
        /*0004*/ 	.word	0xffffffff
	.align		4
        /*0008*/ 	.word	index@(_Z9addKernelPKiS0_Pii)
	.align		4
        /*000c*/ 	.word	index@(vprintf)
	.align		4
        /*0010*/ 	.word	0x00000000
	.align		4
        /*0014*/ 	.word	0xfffffffe
	.align		4
        /*0018*/ 	.word	0x00000000
	.align		4
        /*001c*/ 	.word	0xfffffffd
	.align		4
        /*0020*/ 	.word	0x00000000
	.align		4
        /*0024*/ 	.word	0xfffffffc


//--------------------- .nv.constant4             --------------------------
	.section	.nv.constant4,"a",@progbits
	.align	8
	.align		8
.nv.constant4:
        /*0000*/ 	.dword	vprintf
	.align		8
        /*0008*/ 	.dword	$str


//--------------------- .text._Z9addKernelPKiS0_Pii --------------------------
	.section	.text._Z9addKernelPKiS0_Pii,"ax",@progbits
	.align	128
        .global         _Z9addKernelPKiS0_Pii
        .type           _Z9addKernelPKiS0_Pii,@function
        .size           _Z9addKernelPKiS0_Pii,(.L_x_2 - _Z9addKernelPKiS0_Pii)
        .other          _Z9addKernelPKiS0_Pii,@"STO_CUDA_ENTRY STV_DEFAULT"
_Z9addKernelPKiS0_Pii:
.text._Z9addKernelPKiS0_Pii:
[----:B------:R-:W0:Y:S01]  /*0000*/  LDC R1, c[0x0][0x37c] ;  /* 0x0000df00ff017b82 */ /* 0x000e220000000800 */
[----:B------:R-:W1:Y:S01]  /*0010*/  S2R R9, SR_CTAID.X ;  /* 0x0000000000097919 */ /* 0x000e620000002500 */
[----:B------:R-:W2:Y:S06]  /*0020*/  LDCU UR7, c[0x0][0x2fc] ;  /* 0x00005f80ff0777ac */ /* 0x000eac0008000800 */
[----:B------:R-:W1:Y:S01]  /*0030*/  LDC R8, c[0x0][0x360] ;  /* 0x0000d800ff087b82 */ /* 0x000e620000000800 */
[----:B0-----:R-:W-:Y:S01]  /*0040*/  IADD3 R1, PT, PT, R1, -0x10, RZ ;  /* 0xfffffff001017810 */ /* 0x001fe20007ffe0ff */
[----:B------:R-:W1:Y:S01]  /*0050*/  S2R R10, SR_TID.X ;  /* 0x00000000000a7919 */ /* 0x000e620000002100 */
[----:B------:R-:W0:Y:S01]  /*0060*/  LDCU UR6, c[0x0][0x398] ;  /* 0x00007300ff0677ac */ /* 0x000e220008000800 */
[----:B------:R-:W3:Y:S04]  /*0070*/  LDCU.64 UR4, c[0x0][0x358] ;  /* 0x00006b00ff0477ac */ /* 0x000ee80008000a00 */
[----:B------:R-:W4:Y:S08]  /*0080*/  LDC.64 R2, c[0x0][0x388] ;  /* 0x0000e200ff027b82 */ /* 0x000f300000000a00 */
[----:B------:R-:W5:Y:S01]  /*0090*/  LDC.64 R4, c[0x0][0x380] ;  /* 0x0000e000ff047b82 */ /* 0x000f620000000a00 */
[----:B------:R-:W-:Y:S01]  /*00a0*/  MOV R14, 0x0 ;  /* 0x00000000000e7802 */ /* 0x000fe20000000f00 */
[----:B------:R-:W2:Y:S01]  /*00b0*/  LDCU.64 UR8, c[0x4][0x8] ;  /* 0x01000100ff0877ac */ /* 0x000ea20008000a00 */
[----:B-1----:R-:W-:-:S05]  /*00c0*/  IMAD R11, R8, R9, R10 ;  /* 0x00000009080b7224 */ /* 0x002fca00078e020a */
[----:B0-----:R-:W-:-:S13]  /*00d0*/  ISETP.GE.AND P0, PT, R11, UR6, PT ;  /* 0x000000060b007c0c */ /* 0x001fda000bf06270 */
[C---:B----4-:R-:W-:Y:S01]  /*00e0*/  @!P0 IMAD.WIDE R2, R11.reuse, 0x4, R2 ;  /* 0x000000040b028825 */ /* 0x050fe200078e0202 */
[----:B------:R-:W0:Y:S03]  /*00f0*/  @!P0 LDC.64 R12, c[0x0][0x390] ;  /* 0x0000e400ff0c8b82 */ /* 0x000e260000000a00 */
[C---:B-----5:R-:W-:Y:S02]  /*0100*/  @!P0 IMAD.WIDE R4, R11.reuse, 0x4, R4 ;  /* 0x000000040b048825 */ /* 0x060fe400078e0204 */
[----:B---3--:R-:W3:Y:S04]  /*0110*/  @!P0 LDG.E R3, desc[UR4][R2.64] ;  /* 0x0000000402038981 */ /* 0x008ee8000c1e1900 */
[----:B------:R2:W3:Y:S01]  /*0120*/  @!P0 LDG.E R0, desc[UR4][R4.64] ;  /* 0x0000000404008981 */ /* 0x0004e2000c1e1900 */
[----:B------:R-:W1:Y:S01]  /*0130*/  LDCU UR6, c[0x0][0x2f8] ;  /* 0x00005f00ff0677ac */ /* 0x000e620008000800 */
[----:B------:R-:W4:Y:S02]  /*0140*/  LDC.64 R14, c[0x4][R14] ;  /* 0x010000000e0e7b82 */ /* 0x000f240000000a00 */
[----:B------:R0:W-:Y:S02]  /*0150*/  STL.128 [R1], R8 ;  /* 0x0000000801007387 */ /* 0x0001e40000100c00 */
[----:B0-----:R-:W-:Y:S01]  /*0160*/  @!P0 IMAD.WIDE R12, R11, 0x4, R12 ;  /* 0x000000040b0c8825 */ /* 0x001fe200078e020c */
[----:B--2---:R-:W-:-:S03]  /*0170*/  MOV R5, UR9 ;  /* 0x0000000900057c02 */ /* 0x004fc60008000f00 */
[----:B------:R-:W-:Y:S01]  /*0180*/  IMAD.U32 R4, RZ, RZ, UR8 ;  /* 0x00000008ff047e24 */ /* 0x000fe2000f8e00ff */
[----:B---3--:R-:W-:-:S05]  /*0190*/  @!P0 IADD3 R0, PT, PT, R0, R3, RZ ;  /* 0x0000000300008210 */ /* 0x008fca0007ffe0ff */
[----:B------:R0:W-:Y:S01]  /*01a0*/  @!P0 STG.E desc[UR4][R12.64], R0 ;  /* 0x000000000c008986 */ /* 0x0001e2000c101904 */
[----:B-1----:R-:W-:-:S05]  /*01b0*/  IADD3 R6, P0, PT, R1, UR6, RZ ;  /* 0x0000000601067c10 */ /* 0x002fca000ff1e0ff */
[----:B----4-:R-:W-:-:S08]  /*01c0*/  IMAD.X R7, RZ, RZ, UR7, P0 ;  /* 0x00000007ff077e24 */ /* 0x010fd000080e06ff */
[----:B------:R-:W-:-:S07]  /*01d0*/  LEPC R20, `(.L_x_0) ;  /* 0x000000001014794e */ /* 0x000fce0000000000 */
[----:B0-----:R-:W-:Y:S05]  /*01e0*/  CALL.ABS.NOINC R14 ;  /* 0x000000000e007343 */ /* 0x001fea0003c00000 */
.L_x_0:
[----:B------:R-:W-:Y:S05]  /*01f0*/  EXIT ;  /* 0x000000000000794d */ /* 0x000fea0003800000 */
.L_x_1:
[----:B------:R-:W-:-:S00]  /*0200*/  BRA `(.L_x_1) ;  /* 0xfffffffc00fc7947 */ /* 0x000fc0000383ffff */
[----:B------:R-:W-:-:S00]  /*0210*/  NOP ;  /* 0x0000000000007918 */ /* 0x000fc00000000000 */
        /* <DEDUP_REMOVED lines=14> */
.L_x_2:


//--------------------- .nv.global.init           --------------------------
	.section	.nv.global.init,"aw",@progbits
.nv.global.init:
	.type		$str,@object
	.size		$str,(.L_0 - $str)
$str:
        /*0000*/ 	.byte	0x25, 0x75, 0x20, 0x25, 0x75, 0x20, 0x25, 0x75, 0x20, 0x25, 0x64, 0x0a, 0x00
.L_0:


//--------------------- .nv.shared.reserved.0     --------------------------
	.section	.nv.shared.reserved.0,"aw",@nobits
	.weak		__nv_reservedSMEM_offset_0_alias
	.size		__nv_reservedSMEM_offset_0_alias, 0, 64
	.other		__nv_reservedSMEM_offset_0_alias,@"STO_CUDA_RESERVED_SHARED STV_DEFAULT"
__nv_reservedSMEM_offset_0_alias:
	.zero		0
	.zero		64


//--------------------- .nv.constant0._Z9addKernelPKiS0_Pii --------------------------
	.section	.nv.constant0._Z9addKernelPKiS0_Pii,"a",@progbits
	.sectionflags	@""
	.align	4
.nv.constant0._Z9addKernelPKiS0_Pii:
	.zero		924


//--------------------- SYMBOLS --------------------------

	.type		.nv.reservedSmem.offset0,@object
	.size		.nv.reservedSmem.offset0,0x4
	.type		vprintf,@function
